//
// Generated by NVIDIA NVVM Compiler
//
// Compiler Build ID: CL-36424714
// Cuda compilation tools, release 13.0, V13.0.88
// Based on NVVM 20.0.0
//

.version 9.0
.target sm_100
.address_size 64

	// .globl	_Z17setupRandomStatesP17curandStateXORWOWmi
.global .align 4 .b8 precalc_xorwow_matrix[102400];
.global .align 4 .b8 precalc_xorwow_offset_matrix[102400];
.global .align 4 .b8 mrg32k3aM1[2304];
.global .align 4 .b8 mrg32k3aM2[2304];
.global .align 4 .b8 mrg32k3aM1SubSeq[2016];
.global .align 4 .b8 mrg32k3aM2SubSeq[2016];
.global .align 4 .b8 mrg32k3aM1Seq[2304];
.global .align 4 .b8 mrg32k3aM2Seq[2304];
.const .align 8 .b8 __cr_lgamma_table[72];

.visible .entry _Z17setupRandomStatesP17curandStateXORWOWmi(
	.param .u64 .ptr .align 1 _Z17setupRandomStatesP17curandStateXORWOWmi_param_0,
	.param .u64 _Z17setupRandomStatesP17curandStateXORWOWmi_param_1,
	.param .u32 _Z17setupRandomStatesP17curandStateXORWOWmi_param_2
)
{
	.reg .pred 	%p<25>;
	.reg .b32 	%r<414>;
	.reg .b64 	%rd<19>;

	ld.param.u64 	%rd8, [_Z17setupRandomStatesP17curandStateXORWOWmi_param_0];
	ld.param.u64 	%rd9, [_Z17setupRandomStatesP17curandStateXORWOWmi_param_1];
	ld.param.u32 	%r183, [_Z17setupRandomStatesP17curandStateXORWOWmi_param_2];
	mov.u32 	%r184, %ctaid.x;
	mov.u32 	%r185, %ntid.x;
	mov.u32 	%r186, %tid.x;
	mad.lo.s32 	%r1, %r184, %r185, %r186;
	setp.ge.s32 	%p1, %r1, %r183;
	@%p1 bra 	$L__BB0_44;
	cvta.to.global.u64 	%rd10, %rd8;
	cvt.s64.s32 	%rd18, %r1;
	mul.wide.s32 	%rd11, %r1, 48;
	add.s64 	%rd2, %rd10, %rd11;
	cvt.u32.u64 	%r187, %rd9;
	xor.b32  	%r188, %r187, -1429050551;
	mul.lo.s32 	%r189, %r188, 1099087573;
	{ .reg .b32 tmp; mov.b64 {tmp, %r190}, %rd9; }
	xor.b32  	%r191, %r190, -136515619;
	mul.lo.s32 	%r192, %r191, -1703105765;
	add.s32 	%r193, %r189, %r192;
	add.s32 	%r194, %r193, 6615241;
	add.s32 	%r195, %r189, 123456789;
	st.global.v2.u32 	[%rd2], {%r194, %r195};
	xor.b32  	%r196, %r189, 362436069;
	add.s32 	%r197, %r192, 521288629;
	st.global.v2.u32 	[%rd2+8], {%r196, %r197};
	xor.b32  	%r198, %r192, 88675123;
	add.s32 	%r199, %r189, 5783321;
	st.global.v2.u32 	[%rd2+16], {%r198, %r199};
	setp.eq.s32 	%p2, %r1, 0;
	@%p2 bra 	$L__BB0_43;
	mov.b32 	%r320, 0;
$L__BB0_3:
	and.b64  	%rd4, %rd18, 3;
	setp.eq.s64 	%p3, %rd4, 0;
	@%p3 bra 	$L__BB0_42;
	mul.wide.u32 	%rd12, %r320, 3200;
	mov.u64 	%rd13, precalc_xorwow_matrix;
	add.s64 	%rd5, %rd13, %rd12;
	cvt.u32.u64 	%r3, %rd4;
	mov.b32 	%r321, 0;
$L__BB0_5:
	mov.b32 	%r334, 0;
	mov.u32 	%r335, %r334;
	mov.u32 	%r336, %r334;
	mov.u32 	%r337, %r334;
	mov.u32 	%r338, %r334;
	mov.u32 	%r327, %r334;
$L__BB0_6:
	mul.wide.u32 	%rd14, %r327, 4;
	add.s64 	%rd15, %rd2, %rd14;
	ld.global.u32 	%r11, [%rd15+4];
	shl.b32 	%r12, %r327, 5;
	mov.b32 	%r333, 0;
$L__BB0_7:
	.pragma "nounroll";
	shr.u32 	%r204, %r11, %r333;
	and.b32  	%r205, %r204, 1;
	setp.eq.b32 	%p4, %r205, 1;
	not.pred 	%p5, %p4;
	add.s32 	%r206, %r12, %r333;
	mul.lo.s32 	%r207, %r206, 5;
	mul.wide.u32 	%rd16, %r207, 4;
	add.s64 	%rd6, %rd5, %rd16;
	@%p5 bra 	$L__BB0_9;
	ld.global.u32 	%r208, [%rd6];
	xor.b32  	%r338, %r338, %r208;
	ld.global.u32 	%r209, [%rd6+4];
	xor.b32  	%r337, %r337, %r209;
	ld.global.u32 	%r210, [%rd6+8];
	xor.b32  	%r336, %r336, %r210;
	ld.global.u32 	%r211, [%rd6+12];
	xor.b32  	%r335, %r335, %r211;
	ld.global.u32 	%r212, [%rd6+16];
	xor.b32  	%r334, %r334, %r212;
$L__BB0_9:
	and.b32  	%r214, %r204, 2;
	setp.eq.s32 	%p6, %r214, 0;
	@%p6 bra 	$L__BB0_11;
	ld.global.u32 	%r215, [%rd6+20];
	xor.b32  	%r338, %r338, %r215;
	ld.global.u32 	%r216, [%rd6+24];
	xor.b32  	%r337, %r337, %r216;
	ld.global.u32 	%r217, [%rd6+28];
	xor.b32  	%r336, %r336, %r217;
	ld.global.u32 	%r218, [%rd6+32];
	xor.b32  	%r335, %r335, %r218;
	ld.global.u32 	%r219, [%rd6+36];
	xor.b32  	%r334, %r334, %r219;
$L__BB0_11:
	and.b32  	%r221, %r204, 4;
	setp.eq.s32 	%p7, %r221, 0;
	@%p7 bra 	$L__BB0_13;
	ld.global.u32 	%r222, [%rd6+40];
	xor.b32  	%r338, %r338, %r222;
	ld.global.u32 	%r223, [%rd6+44];
	xor.b32  	%r337, %r337, %r223;
	ld.global.u32 	%r224, [%rd6+48];
	xor.b32  	%r336, %r336, %r224;
	ld.global.u32 	%r225, [%rd6+52];
	xor.b32  	%r335, %r335, %r225;
	ld.global.u32 	%r226, [%rd6+56];
	xor.b32  	%r334, %r334, %r226;
$L__BB0_13:
	and.b32  	%r228, %r204, 8;
	setp.eq.s32 	%p8, %r228, 0;
	@%p8 bra 	$L__BB0_15;
	ld.global.u32 	%r229, [%rd6+60];
	xor.b32  	%r338, %r338, %r229;
	ld.global.u32 	%r230, [%rd6+64];
	xor.b32  	%r337, %r337, %r230;
	ld.global.u32 	%r231, [%rd6+68];
	xor.b32  	%r336, %r336, %r231;
	ld.global.u32 	%r232, [%rd6+72];
	xor.b32  	%r335, %r335, %r232;
	ld.global.u32 	%r233, [%rd6+76];
	xor.b32  	%r334, %r334, %r233;
$L__BB0_15:
	and.b32  	%r235, %r204, 16;
	setp.eq.s32 	%p9, %r235, 0;
	@%p9 bra 	$L__BB0_17;
	ld.global.u32 	%r236, [%rd6+80];
	xor.b32  	%r338, %r338, %r236;
	ld.global.u32 	%r237, [%rd6+84];
	xor.b32  	%r337, %r337, %r237;
	ld.global.u32 	%r238, [%rd6+88];
	xor.b32  	%r336, %r336, %r238;
	ld.global.u32 	%r239, [%rd6+92];
	xor.b32  	%r335, %r335, %r239;
	ld.global.u32 	%r240, [%rd6+96];
	xor.b32  	%r334, %r334, %r240;
$L__BB0_17:
	and.b32  	%r242, %r204, 32;
	setp.eq.s32 	%p10, %r242, 0;
	@%p10 bra 	$L__BB0_19;
	ld.global.u32 	%r243, [%rd6+100];
	xor.b32  	%r338, %r338, %r243;
	ld.global.u32 	%r244, [%rd6+104];
	xor.b32  	%r337, %r337, %r244;
	ld.global.u32 	%r245, [%rd6+108];
	xor.b32  	%r336, %r336, %r245;
	ld.global.u32 	%r246, [%rd6+112];
	xor.b32  	%r335, %r335, %r246;
	ld.global.u32 	%r247, [%rd6+116];
	xor.b32  	%r334, %r334, %r247;
$L__BB0_19:
	and.b32  	%r249, %r204, 64;
	setp.eq.s32 	%p11, %r249, 0;
	@%p11 bra 	$L__BB0_21;
	ld.global.u32 	%r250, [%rd6+120];
	xor.b32  	%r338, %r338, %r250;
	ld.global.u32 	%r251, [%rd6+124];
	xor.b32  	%r337, %r337, %r251;
	ld.global.u32 	%r252, [%rd6+128];
	xor.b32  	%r336, %r336, %r252;
	ld.global.u32 	%r253, [%rd6+132];
	xor.b32  	%r335, %r335, %r253;
	ld.global.u32 	%r254, [%rd6+136];
	xor.b32  	%r334, %r334, %r254;
$L__BB0_21:
	and.b32  	%r256, %r204, 128;
	setp.eq.s32 	%p12, %r256, 0;
	@%p12 bra 	$L__BB0_23;
	ld.global.u32 	%r257, [%rd6+140];
	xor.b32  	%r338, %r338, %r257;
	ld.global.u32 	%r258, [%rd6+144];
	xor.b32  	%r337, %r337, %r258;
	ld.global.u32 	%r259, [%rd6+148];
	xor.b32  	%r336, %r336, %r259;
	ld.global.u32 	%r260, [%rd6+152];
	xor.b32  	%r335, %r335, %r260;
	ld.global.u32 	%r261, [%rd6+156];
	xor.b32  	%r334, %r334, %r261;
$L__BB0_23:
	and.b32  	%r263, %r204, 256;
	setp.eq.s32 	%p13, %r263, 0;
	@%p13 bra 	$L__BB0_25;
	ld.global.u32 	%r264, [%rd6+160];
	xor.b32  	%r338, %r338, %r264;
	ld.global.u32 	%r265, [%rd6+164];
	xor.b32  	%r337, %r337, %r265;
	ld.global.u32 	%r266, [%rd6+168];
	xor.b32  	%r336, %r336, %r266;
	ld.global.u32 	%r267, [%rd6+172];
	xor.b32  	%r335, %r335, %r267;
	ld.global.u32 	%r268, [%rd6+176];
	xor.b32  	%r334, %r334, %r268;
$L__BB0_25:
	and.b32  	%r270, %r204, 512;
	setp.eq.s32 	%p14, %r270, 0;
	@%p14 bra 	$L__BB0_27;
	ld.global.u32 	%r271, [%rd6+180];
	xor.b32  	%r338, %r338, %r271;
	ld.global.u32 	%r272, [%rd6+184];
	xor.b32  	%r337, %r337, %r272;
	ld.global.u32 	%r273, [%rd6+188];
	xor.b32  	%r336, %r336, %r273;
	ld.global.u32 	%r274, [%rd6+192];
	xor.b32  	%r335, %r335, %r274;
	ld.global.u32 	%r275, [%rd6+196];
	xor.b32  	%r334, %r334, %r275;
$L__BB0_27:
	and.b32  	%r277, %r204, 1024;
	setp.eq.s32 	%p15, %r277, 0;
	@%p15 bra 	$L__BB0_29;
	ld.global.u32 	%r278, [%rd6+200];
	xor.b32  	%r338, %r338, %r278;
	ld.global.u32 	%r279, [%rd6+204];
	xor.b32  	%r337, %r337, %r279;
	ld.global.u32 	%r280, [%rd6+208];
	xor.b32  	%r336, %r336, %r280;
	ld.global.u32 	%r281, [%rd6+212];
	xor.b32  	%r335, %r335, %r281;
	ld.global.u32 	%r282, [%rd6+216];
	xor.b32  	%r334, %r334, %r282;
$L__BB0_29:
	and.b32  	%r284, %r204, 2048;
	setp.eq.s32 	%p16, %r284, 0;
	@%p16 bra 	$L__BB0_31;
	ld.global.u32 	%r285, [%rd6+220];
	xor.b32  	%r338, %r338, %r285;
	ld.global.u32 	%r286, [%rd6+224];
	xor.b32  	%r337, %r337, %r286;
	ld.global.u32 	%r287, [%rd6+228];
	xor.b32  	%r336, %r336, %r287;
	ld.global.u32 	%r288, [%rd6+232];
	xor.b32  	%r335, %r335, %r288;
	ld.global.u32 	%r289, [%rd6+236];
	xor.b32  	%r334, %r334, %r289;
$L__BB0_31:
	and.b32  	%r291, %r204, 4096;
	setp.eq.s32 	%p17, %r291, 0;
	@%p17 bra 	$L__BB0_33;
	ld.global.u32 	%r292, [%rd6+240];
	xor.b32  	%r338, %r338, %r292;
	ld.global.u32 	%r293, [%rd6+244];
	xor.b32  	%r337, %r337, %r293;
	ld.global.u32 	%r294, [%rd6+248];
	xor.b32  	%r336, %r336, %r294;
	ld.global.u32 	%r295, [%rd6+252];
	xor.b32  	%r335, %r335, %r295;
	ld.global.u32 	%r296, [%rd6+256];
	xor.b32  	%r334, %r334, %r296;
$L__BB0_33:
	and.b32  	%r298, %r204, 8192;
	setp.eq.s32 	%p18, %r298, 0;
	@%p18 bra 	$L__BB0_35;
	ld.global.u32 	%r299, [%rd6+260];
	xor.b32  	%r338, %r338, %r299;
	ld.global.u32 	%r300, [%rd6+264];
	xor.b32  	%r337, %r337, %r300;
	ld.global.u32 	%r301, [%rd6+268];
	xor.b32  	%r336, %r336, %r301;
	ld.global.u32 	%r302, [%rd6+272];
	xor.b32  	%r335, %r335, %r302;
	ld.global.u32 	%r303, [%rd6+276];
	xor.b32  	%r334, %r334, %r303;
$L__BB0_35:
	and.b32  	%r305, %r204, 16384;
	setp.eq.s32 	%p19, %r305, 0;
	@%p19 bra 	$L__BB0_37;
	ld.global.u32 	%r306, [%rd6+280];
	xor.b32  	%r338, %r338, %r306;
	ld.global.u32 	%r307, [%rd6+284];
	xor.b32  	%r337, %r337, %r307;
	ld.global.u32 	%r308, [%rd6+288];
	xor.b32  	%r336, %r336, %r308;
	ld.global.u32 	%r309, [%rd6+292];
	xor.b32  	%r335, %r335, %r309;
	ld.global.u32 	%r310, [%rd6+296];
	xor.b32  	%r334, %r334, %r310;
$L__BB0_37:
	and.b32  	%r312, %r204, 32768;
	setp.eq.s32 	%p20, %r312, 0;
	@%p20 bra 	$L__BB0_39;
	ld.global.u32 	%r313, [%rd6+300];
	xor.b32  	%r338, %r338, %r313;
	ld.global.u32 	%r314, [%rd6+304];
	xor.b32  	%r337, %r337, %r314;
	ld.global.u32 	%r315, [%rd6+308];
	xor.b32  	%r336, %r336, %r315;
	ld.global.u32 	%r316, [%rd6+312];
	xor.b32  	%r335, %r335, %r316;
	ld.global.u32 	%r317, [%rd6+316];
	xor.b32  	%r334, %r334, %r317;
$L__BB0_39:
	add.s32 	%r333, %r333, 16;
	setp.ne.s32 	%p21, %r333, 32;
	@%p21 bra 	$L__BB0_7;
	mad.lo.s32 	%r318, %r327, -31, %r12;
	add.s32 	%r327, %r318, 1;
	setp.ne.s32 	%p22, %r327, 5;
	@%p22 bra 	$L__BB0_6;
	st.global.u32 	[%rd2+4], %r338;
	st.global.u32 	[%rd2+8], %r337;
	st.global.u32 	[%rd2+12], %r336;
	st.global.u32 	[%rd2+16], %r335;
	st.global.u32 	[%rd2+20], %r334;
	add.s32 	%r321, %r321, 1;
	setp.lt.u32 	%p23, %r321, %r3;
	@%p23 bra 	$L__BB0_5;
$L__BB0_42:
	shr.u64 	%rd7, %rd18, 2;
	add.s32 	%r320, %r320, 1;
	setp.gt.u64 	%p24, %rd18, 3;
	mov.u64 	%rd18, %rd7;
	@%p24 bra 	$L__BB0_3;
$L__BB0_43:
	mov.b32 	%r319, 0;
	st.global.v2.u32 	[%rd2+24], {%r319, %r319};
	st.global.u32 	[%rd2+32], %r319;
	mov.b64 	%rd17, 0;
	st.global.u64 	[%rd2+40], %rd17;
$L__BB0_44:
	ret;

}
	// .globl	_Z14generateVectorPiP17curandStateXORWOWi
.visible .entry _Z14generateVectorPiP17curandStateXORWOWi(
	.param .u64 .ptr .align 1 _Z14generateVectorPiP17curandStateXORWOWi_param_0,
	.param .u64 .ptr .align 1 _Z14generateVectorPiP17curandStateXORWOWi_param_1,
	.param .u32 _Z14generateVectorPiP17curandStateXORWOWi_param_2
)
{
	.reg .pred 	%p<2>;
	.reg .b32 	%r<25>;
	.reg .b64 	%rd<9>;

	ld.param.u64 	%rd1, [_Z14generateVectorPiP17curandStateXORWOWi_param_0];
	ld.param.u64 	%rd2, [_Z14generateVectorPiP17curandStateXORWOWi_param_1];
	ld.param.u32 	%r2, [_Z14generateVectorPiP17curandStateXORWOWi_param_2];
	mov.u32 	%r3, %ctaid.x;
	mov.u32 	%r4, %ntid.x;
	mov.u32 	%r5, %tid.x;
	mad.lo.s32 	%r1, %r3, %r4, %r5;
	setp.ge.s32 	%p1, %r1, %r2;
	@%p1 bra 	$L__BB1_2;
	cvta.to.global.u64 	%rd3, %rd2;
	cvta.to.global.u64 	%rd4, %rd1;
	mul.wide.s32 	%rd5, %r1, 48;
	add.s64 	%rd6, %rd3, %rd5;
	ld.global.v2.u32 	{%r6, %r7}, [%rd6];
	shr.u32 	%r8, %r7, 2;
	xor.b32  	%r9, %r8, %r7;
	ld.global.v2.u32 	{%r10, %r11}, [%rd6+8];
	ld.global.v2.u32 	{%r12, %r13}, [%rd6+16];
	st.global.v2.u32 	[%rd6+8], {%r11, %r12};
	shl.b32 	%r14, %r13, 4;
	shl.b32 	%r15, %r9, 1;
	xor.b32  	%r16, %r15, %r14;
	xor.b32  	%r17, %r16, %r9;
	xor.b32  	%r18, %r17, %r13;
	st.global.v2.u32 	[%rd6+16], {%r13, %r18};
	add.s32 	%r19, %r6, 362437;
	st.global.v2.u32 	[%rd6], {%r19, %r10};
	add.s32 	%r20, %r18, %r19;
	mul.hi.u32 	%r21, %r20, 1374389535;
	shr.u32 	%r22, %r21, 5;
	mul.lo.s32 	%r23, %r22, 100;
	sub.s32 	%r24, %r20, %r23;
	mul.wide.s32 	%rd7, %r1, 4;
	add.s64 	%rd8, %rd4, %rd7;
	st.global.u32 	[%rd8], %r24;
$L__BB1_2:
	ret;

}
	// .globl	_Z10sumVectorsPiS_S_i
.visible .entry _Z10sumVectorsPiS_S_i(
	.param .u64 .ptr .align 1 _Z10sumVectorsPiS_S_i_param_0,
	.param .u64 .ptr .align 1 _Z10sumVectorsPiS_S_i_param_1,
	.param .u64 .ptr .align 1 _Z10sumVectorsPiS_S_i_param_2,
	.param .u32 _Z10sumVectorsPiS_S_i_param_3
)
{
	.reg .pred 	%p<2>;
	.reg .b32 	%r<9>;
	.reg .b64 	%rd<11>;

	ld.param.u64 	%rd1, [_Z10sumVectorsPiS_S_i_param_0];
	ld.param.u64 	%rd2, [_Z10sumVectorsPiS_S_i_param_1];
	ld.param.u64 	%rd3, [_Z10sumVectorsPiS_S_i_param_2];
	ld.param.u32 	%r2, [_Z10sumVectorsPiS_S_i_param_3];
	mov.u32 	%r3, %ctaid.x;
	mov.u32 	%r4, %ntid.x;
	mov.u32 	%r5, %tid.x;
	mad.lo.s32 	%r1, %r3, %r4, %r5;
	setp.ge.s32 	%p1, %r1, %r2;
	@%p1 bra 	$L__BB2_2;
	cvta.to.global.u64 	%rd4, %rd1;
	cvta.to.global.u64 	%rd5, %rd2;
	cvta.to.global.u64 	%rd6, %rd3;
	mul.wide.s32 	%rd7, %r1, 4;
	add.s64 	%rd8, %rd4, %rd7;
	ld.global.u32 	%r6, [%rd8];
	add.s64 	%rd9, %rd5, %rd7;
	ld.global.u32 	%r7, [%rd9];
	add.s32 	%r8, %r7, %r6;
	add.s64 	%rd10, %rd6, %rd7;
	st.global.u32 	[%rd10], %r8;
$L__BB2_2:
	ret;

}


// ===== COMPILED SASS (sm_100) =====

	.target	sm_100

	.elftype	@"ET_EXEC"


//--------------------- .note.nv.tkinfo           --------------------------
	.section	.note.nv.tkinfo,"",@"SHT_NOTE"
	.sectionflags	@"SHF_NOTE_NV_TKINFO"
	.tkinfo
        /*0018*/ 	.word	0x00000002
        /*0030*/ 	.string	""
        /*0030*/ 	.string	"ptxas"
        /*0030*/ 	.string	"Cuda compilation tools, release 13.0, V13.0.88"
        /*0030*/ 	.string	"Build cuda_13.0.r13.0/compiler.36424714_0"
        /*0030*/ 	.string	"-arch sm_100 -m 64 "



//--------------------- .note.nv.cuinfo           --------------------------
	.section	.note.nv.cuinfo,"",@"SHT_NOTE"
	.sectionflags	@"SHF_NOTE_NV_CUINFO"
        /*0018*/ 	.short	0x0002
        /*001a*/ 	.short	0x0064
        /*001c*/ 	.short	0x0082
	.zero		2


//--------------------- .nv.info                  --------------------------
	.section	.nv.info,"",@"SHT_CUDA_INFO"
	.align	4


	//----- nvinfo : EIATTR_REGCOUNT
	.align		4
        /*0000*/ 	.byte	0x04, 0x2f
        /*0002*/ 	.short	(.L_10 - .L_9)
	.align		4
.L_9:
        /*0004*/ 	.word	index@(_Z17setupRandomStatesP17curandStateXORWOWmi)
        /*0008*/ 	.word	0x0000001f


	//----- nvinfo : EIATTR_FRAME_SIZE
	.align		4
.L_10:
        /*000c*/ 	.byte	0x04, 0x11
        /*000e*/ 	.short	(.L_12 - .L_11)
	.align		4
.L_11:
        /*0010*/ 	.word	index@(_Z17setupRandomStatesP17curandStateXORWOWmi)
        /*0014*/ 	.word	0x00000000


	//----- nvinfo : EIATTR_REGCOUNT
	.align		4
.L_12:
        /*0018*/ 	.byte	0x04, 0x2f
        /*001a*/ 	.short	(.L_14 - .L_13)
	.align		4
.L_13:
        /*001c*/ 	.word	index@(_Z14generateVectorPiP17curandStateXORWOWi)
        /*0020*/ 	.word	0x00000016


	//----- nvinfo : EIATTR_FRAME_SIZE
	.align		4
.L_14:
        /*0024*/ 	.byte	0x04, 0x11
        /*0026*/ 	.short	(.L_16 - .L_15)
	.align		4
.L_15:
        /*0028*/ 	.word	index@(_Z14generateVectorPiP17curandStateXORWOWi)
        /*002c*/ 	.word	0x00000000


	//----- nvinfo : EIATTR_REGCOUNT
	.align		4
.L_16:
        /*0030*/ 	.byte	0x04, 0x2f
        /*0032*/ 	.short	(.L_18 - .L_17)
	.align		4
.L_17:
        /*0034*/ 	.word	index@(_Z10sumVectorsPiS_S_i)
        /*0038*/ 	.word	0x0000000c


	//----- nvinfo : EIATTR_FRAME_SIZE
	.align		4
.L_18:
        /*003c*/ 	.byte	0x04, 0x11
        /*003e*/ 	.short	(.L_20 - .L_19)
	.align		4
.L_19:
        /*0040*/ 	.word	index@(_Z10sumVectorsPiS_S_i)
        /*0044*/ 	.word	0x00000000


	//----- nvinfo : EIATTR_MIN_STACK_SIZE
	.align		4
.L_20:
        /*0048*/ 	.byte	0x04, 0x12
        /*004a*/ 	.short	(.L_22 - .L_21)
	.align		4
.L_21:
        /*004c*/ 	.word	index@(_Z10sumVectorsPiS_S_i)
        /*0050*/ 	.word	0x00000000


	//----- nvinfo : EIATTR_MIN_STACK_SIZE
	.align		4
.L_22:
        /*0054*/ 	.byte	0x04, 0x12
        /*0056*/ 	.short	(.L_24 - .L_23)
	.align		4
.L_23:
        /*0058*/ 	.word	index@(_Z14generateVectorPiP17curandStateXORWOWi)
        /*005c*/ 	.word	0x00000000


	//----- nvinfo : EIATTR_MIN_STACK_SIZE
	.align		4
.L_24:
        /*0060*/ 	.byte	0x04, 0x12
        /*0062*/ 	.short	(.L_26 - .L_25)
	.align		4
.L_25:
        /*0064*/ 	.word	index@(_Z17setupRandomStatesP17curandStateXORWOWmi)
        /*0068*/ 	.word	0x00000000
.L_26:


//--------------------- .nv.compat                --------------------------
	.section	.nv.compat,"",@"SHT_CUDA_COMPAT_INFO"
	.align	4
        /*0000*/ 	.byte	0x02, 0x09, 0x00, 0x00, 0x02, 0x02, 0x01, 0x00, 0x02, 0x05, 0x05, 0x00, 0x03, 0x07, 0x01, 0x01
        /*0010*/ 	.byte	0x02, 0x03, 0x00, 0x00, 0x02, 0x06, 0x01, 0x00, 0x04, 0x0b, 0x08, 0x00, 0x09, 0x00, 0x00, 0x00
        /*0020*/ 	.byte	0x00, 0x00, 0x00, 0x00


//--------------------- .nv.info._Z10sumVectorsPiS_S_i --------------------------
	.section	.nv.info._Z10sumVectorsPiS_S_i,"",@"SHT_CUDA_INFO"
	.sectionflags	@""
	.align	4


	//----- nvinfo : EIATTR_CUDA_API_VERSION
	.align		4
        /*0000*/ 	.byte	0x04, 0x37
        /*0002*/ 	.short	(.L_28 - .L_27)
.L_27:
        /*0004*/ 	.word	0x00000082


	//----- nvinfo : EIATTR_KPARAM_INFO
	.align		4
.L_28:
        /*0008*/ 	.byte	0x04, 0x17
        /*000a*/ 	.short	(.L_30 - .L_29)
.L_29:
        /*000c*/ 	.word	0x00000000
        /*0010*/ 	.short	0x0003
        /*0012*/ 	.short	0x0018
        /*0014*/ 	.byte	0x00, 0xf0, 0x11, 0x00


	//----- nvinfo : EIATTR_KPARAM_INFO
	.align		4
.L_30:
        /*0018*/ 	.byte	0x04, 0x17
        /*001a*/ 	.short	(.L_32 - .L_31)
.L_31:
        /*001c*/ 	.word	0x00000000
        /*0020*/ 	.short	0x0002
        /*0022*/ 	.short	0x0010
        /*0024*/ 	.byte	0x00, 0xf5, 0x21, 0x00


	//----- nvinfo : EIATTR_KPARAM_INFO
	.align		4
.L_32:
        /*0028*/ 	.byte	0x04, 0x17
        /*002a*/ 	.short	(.L_34 - .L_33)
.L_33:
        /*002c*/ 	.word	0x00000000
        /*0030*/ 	.short	0x0001
        /*0032*/ 	.short	0x0008
        /*0034*/ 	.byte	0x00, 0xf5, 0x21, 0x00


	//----- nvinfo : EIATTR_KPARAM_INFO
	.align		4
.L_34:
        /*0038*/ 	.byte	0x04, 0x17
        /*003a*/ 	.short	(.L_36 - .L_35)
.L_35:
        /*003c*/ 	.word	0x00000000
        /*0040*/ 	.short	0x0000
        /*0042*/ 	.short	0x0000
        /*0044*/ 	.byte	0x00, 0xf5, 0x21, 0x00


	//----- nvinfo : EIATTR_SPARSE_MMA_MASK
	.align		4
.L_36:
        /*0048*/ 	.byte	0x03, 0x50
        /*004a*/ 	.short	0x0000


	//----- nvinfo : EIATTR_MAXREG_COUNT
	.align		4
        /*004c*/ 	.byte	0x03, 0x1b
        /*004e*/ 	.short	0x00ff


	//----- nvinfo : EIATTR_MERCURY_ISA_VERSION
	.align		4
        /*0050*/ 	.byte	0x03, 0x5f
        /*0052*/ 	.short	0x0101


	//----- nvinfo : EIATTR_VRC_CTA_INIT_COUNT
	.align		4
        /*0054*/ 	.byte	0x02, 0x4a
	.zero		1
	.zero		1


	//----- nvinfo : EIATTR_EXIT_INSTR_OFFSETS
	.align		4
        /*0058*/ 	.byte	0x04, 0x1c
        /*005a*/ 	.short	(.L_38 - .L_37)


	//   ....[0]....
.L_37:
        /*005c*/ 	.word	0x00000070


	//   ....[1]....
        /*0060*/ 	.word	0x00000130


	//----- nvinfo : EIATTR_CBANK_PARAM_SIZE
	.align		4
.L_38:
        /*0064*/ 	.byte	0x03, 0x19
        /*0066*/ 	.short	0x001c


	//----- nvinfo : EIATTR_PARAM_CBANK
	.align		4
        /*0068*/ 	.byte	0x04, 0x0a
        /*006a*/ 	.short	(.L_40 - .L_39)
	.align		4
.L_39:
        /*006c*/ 	.word	index@(.nv.constant0._Z10sumVectorsPiS_S_i)
        /*0070*/ 	.short	0x0380
        /*0072*/ 	.short	0x001c


	//----- nvinfo : EIATTR_SW_WAR
	.align		4
.L_40:
        /*0074*/ 	.byte	0x04, 0x36
        /*0076*/ 	.short	(.L_42 - .L_41)
.L_41:
        /*0078*/ 	.word	0x00000008
.L_42:


//--------------------- .nv.info._Z14generateVectorPiP17curandStateXORWOWi --------------------------
	.section	.nv.info._Z14generateVectorPiP17curandStateXORWOWi,"",@"SHT_CUDA_INFO"
	.sectionflags	@""
	.align	4


	//----- nvinfo : EIATTR_CUDA_API_VERSION
	.align		4
        /*0000*/ 	.byte	0x04, 0x37
        /*0002*/ 	.short	(.L_44 - .L_43)
.L_43:
        /*0004*/ 	.word	0x00000082


	//----- nvinfo : EIATTR_KPARAM_INFO
	.align		4
.L_44:
        /*0008*/ 	.byte	0x04, 0x17
        /*000a*/ 	.short	(.L_46 - .L_45)
.L_45:
        /*000c*/ 	.word	0x00000000
        /*0010*/ 	.short	0x0002
        /*0012*/ 	.short	0x0010
        /*0014*/ 	.byte	0x00, 0xf0, 0x11, 0x00


	//----- nvinfo : EIATTR_KPARAM_INFO
	.align		4
.L_46:
        /*0018*/ 	.byte	0x04, 0x17
        /*001a*/ 	.short	(.L_48 - .L_47)
.L_47:
        /*001c*/ 	.word	0x00000000
        /*0020*/ 	.short	0x0001
        /*0022*/ 	.short	0x0008
        /*0024*/ 	.byte	0x00, 0xf5, 0x21, 0x00


	//----- nvinfo : EIATTR_KPARAM_INFO
	.align		4
.L_48:
        /*0028*/ 	.byte	0x04, 0x17
        /*002a*/ 	.short	(.L_50 - .L_49)
.L_49:
        /*002c*/ 	.word	0x00000000
        /*0030*/ 	.short	0x0000
        /*0032*/ 	.short	0x0000
        /*0034*/ 	.byte	0x00, 0xf5, 0x21, 0x00


	//----- nvinfo : EIATTR_SPARSE_MMA_MASK
	.align		4
.L_50:
        /*0038*/ 	.byte	0x03, 0x50
        /*003a*/ 	.short	0x0000


	//----- nvinfo : EIATTR_MAXREG_COUNT
	.align		4
        /*003c*/ 	.byte	0x03, 0x1b
        /*003e*/ 	.short	0x00ff


	//----- nvinfo : EIATTR_MERCURY_ISA_VERSION
	.align		4
        /*0040*/ 	.byte	0x03, 0x5f
        /*0042*/ 	.short	0x0101


	//----- nvinfo : EIATTR_VRC_CTA_INIT_COUNT
	.align		4
        /*0044*/ 	.byte	0x02, 0x4a
	.zero		1
	.zero		1


	//----- nvinfo : EIATTR_EXIT_INSTR_OFFSETS
	.align		4
        /*0048*/ 	.byte	0x04, 0x1c
        /*004a*/ 	.short	(.L_52 - .L_51)


	//   ....[0]....
.L_51:
        /*004c*/ 	.word	0x00000070


	//   ....[1]....
        /*0050*/ 	.word	0x00000230


	//----- nvinfo : EIATTR_CBANK_PARAM_SIZE
	.align		4
.L_52:
        /*0054*/ 	.byte	0x03, 0x19
        /*0056*/ 	.short	0x0014


	//----- nvinfo : EIATTR_PARAM_CBANK
	.align		4
        /*0058*/ 	.byte	0x04, 0x0a
        /*005a*/ 	.short	(.L_54 - .L_53)
	.align		4
.L_53:
        /*005c*/ 	.word	index@(.nv.constant0._Z14generateVectorPiP17curandStateXORWOWi)
        /*0060*/ 	.short	0x0380
        /*0062*/ 	.short	0x0014


	//----- nvinfo : EIATTR_SW_WAR
	.align		4
.L_54:
        /*0064*/ 	.byte	0x04, 0x36
        /*0066*/ 	.short	(.L_56 - .L_55)
.L_55:
        /*0068*/ 	.word	0x00000008
.L_56:


//--------------------- .nv.info._Z17setupRandomStatesP17curandStateXORWOWmi --------------------------
	.section	.nv.info._Z17setupRandomStatesP17curandStateXORWOWmi,"",@"SHT_CUDA_INFO"
	.sectionflags	@""
	.align	4


	//----- nvinfo : EIATTR_CUDA_API_VERSION
	.align		4
        /*0000*/ 	.byte	0x04, 0x37
        /*0002*/ 	.short	(.L_58 - .L_57)
.L_57:
        /*0004*/ 	.word	0x00000082


	//----- nvinfo : EIATTR_KPARAM_INFO
	.align		4
.L_58:
        /*0008*/ 	.byte	0x04, 0x17
        /*000a*/ 	.short	(.L_60 - .L_59)
.L_59:
        /*000c*/ 	.word	0x00000000
        /*0010*/ 	.short	0x0002
        /*0012*/ 	.short	0x0010
        /*0014*/ 	.byte	0x00, 0xf0, 0x11, 0x00


	//----- nvinfo : EIATTR_KPARAM_INFO
	.align		4
.L_60:
        /*0018*/ 	.byte	0x04, 0x17
        /*001a*/ 	.short	(.L_62 - .L_61)
.L_61:
        /*001c*/ 	.word	0x00000000
        /*0020*/ 	.short	0x0001
        /*0022*/ 	.short	0x0008
        /*0024*/ 	.byte	0x00, 0xf0, 0x21, 0x00


	//----- nvinfo : EIATTR_KPARAM_INFO
	.align		4
.L_62:
        /*0028*/ 	.byte	0x04, 0x17
        /*002a*/ 	.short	(.L_64 - .L_63)
.L_63:
        /*002c*/ 	.word	0x00000000
        /*0030*/ 	.short	0x0000
        /*0032*/ 	.short	0x0000
        /*0034*/ 	.byte	0x00, 0xf5, 0x21, 0x00


	//----- nvinfo : EIATTR_SPARSE_MMA_MASK
	.align		4
.L_64:
        /*0038*/ 	.byte	0x03, 0x50
        /*003a*/ 	.short	0x0000


	//----- nvinfo : EIATTR_MAXREG_COUNT
	.align		4
        /*003c*/ 	.byte	0x03, 0x1b
        /*003e*/ 	.short	0x00ff


	//----- nvinfo : EIATTR_MERCURY_ISA_VERSION
	.align		4
        /*0040*/ 	.byte	0x03, 0x5f
        /*0042*/ 	.short	0x0101


	//----- nvinfo : EIATTR_VRC_CTA_INIT_COUNT
	.align		4
        /*0044*/ 	.byte	0x02, 0x4a
	.zero		1
	.zero		1


	//----- nvinfo : EIATTR_EXIT_INSTR_OFFSETS
	.align		4
        /*0048*/ 	.byte	0x04, 0x1c
        /*004a*/ 	.short	(.L_66 - .L_65)


	//   ....[0]....
.L_65:
        /*004c*/ 	.word	0x00000070


	//   ....[1]....
        /*0050*/ 	.word	0x00000f00


	//----- nvinfo : EIATTR_CRS_STACK_SIZE
	.align		4
.L_66:
        /*0054*/ 	.byte	0x04, 0x1e
        /*0056*/ 	.short	(.L_68 - .L_67)
.L_67:
        /*0058*/ 	.word	0x00000000


	//----- nvinfo : EIATTR_CBANK_PARAM_SIZE
	.align		4
.L_68:
        /*005c*/ 	.byte	0x03, 0x19
        /*005e*/ 	.short	0x0014


	//----- nvinfo : EIATTR_PARAM_CBANK
	.align		4
        /*0060*/ 	.byte	0x04, 0x0a
        /*0062*/ 	.short	(.L_70 - .L_69)
	.align		4
.L_69:
        /*0064*/ 	.word	index@(.nv.constant0._Z17setupRandomStatesP17curandStateXORWOWmi)
        /*0068*/ 	.short	0x0380
        /*006a*/ 	.short	0x0014


	//----- nvinfo : EIATTR_SW_WAR
	.align		4
.L_70:
        /*006c*/ 	.byte	0x04, 0x36
        /*006e*/ 	.short	(.L_72 - .L_71)
.L_71:
        /*0070*/ 	.word	0x00000008
.L_72:


//--------------------- .nv.callgraph             --------------------------
	.section	.nv.callgraph,"",@"SHT_CUDA_CALLGRAPH"
	.align	4
	.sectionentsize	8
	.align		4
        /*0000*/ 	.word	0x00000000
	.align		4
        /*0004*/ 	.word	0xffffffff
	.align		4
        /*0008*/ 	.word	0x00000000
	.align		4
        /*000c*/ 	.word	0xfffffffe
	.align		4
        /*0010*/ 	.word	0x00000000
	.align		4
        /*0014*/ 	.word	0xfffffffd
	.align		4
        /*0018*/ 	.word	0x00000000
	.align		4
        /*001c*/ 	.word	0xfffffffc


//--------------------- .nv.constant4             --------------------------
	.section	.nv.constant4,"a",@progbits
	.align	8
	.align		8
.nv.constant4:
        /*0000*/ 	.dword	precalc_xorwow_matrix
	.align		8
        /*0008*/ 	.dword	precalc_xorwow_offset_matrix
	.align		8
        /*0010*/ 	.dword	mrg32k3aM1
	.align		8
        /*0018*/ 	.dword	mrg32k3aM2
	.align		8
        /*0020*/ 	.dword	mrg32k3aM1SubSeq
	.align		8
        /*0028*/ 	.dword	mrg32k3aM2SubSeq
	.align		8
        /*0030*/ 	.dword	mrg32k3aM1Seq
	.align		8
        /*0038*/ 	.dword	mrg32k3aM2Seq


//--------------------- .nv.constant3             --------------------------
	.section	.nv.constant3,"a",@progbits
	.align	8
.nv.constant3:
	.type		__cr_lgamma_table,@object
	.size		__cr_lgamma_table,(.L_8 - __cr_lgamma_table)
__cr_lgamma_table:
        /*0000*/ 	.byte	0x00, 0x00, 0x00, 0x00, 0x00, 0x00, 0x00, 0x00, 0x00, 0x00, 0x00, 0x00, 0x00, 0x00, 0x00, 0x00
        /*0010*/ 	.byte	0xef, 0x39, 0xfa, 0xfe, 0x42, 0x2e, 0xe6, 0x3f, 0x02, 0x20, 0x2a, 0xfa, 0x0b, 0xab, 0xfc, 0x3f
        /*0020*/ 	.byte	0xf9, 0x2c, 0x92, 0x7c, 0xa7, 0x6c, 0x09, 0x40, 0xc9, 0x79, 0x44, 0x3c, 0x64, 0x26, 0x13, 0x40
        /*0030*/ 	.byte	0xca, 0x01, 0xcf, 0x3a, 0x27, 0x51, 0x1a, 0x40, 0x30, 0xcc, 0x2d, 0xf3, 0xe1, 0x0c, 0x21, 0x40
        /*0040*/ 	.byte	0x0d, 0xb7, 0xfc, 0x82, 0x8e, 0x35, 0x25, 0x40
.L_8:


//--------------------- .text._Z10sumVectorsPiS_S_i --------------------------
	.section	.text._Z10sumVectorsPiS_S_i,"ax",@progbits
	.align	128
        .global         _Z10sumVectorsPiS_S_i
        .type           _Z10sumVectorsPiS_S_i,@function
        .size           _Z10sumVectorsPiS_S_i,(.L_x_11 - _Z10sumVectorsPiS_S_i)
        .other          _Z10sumVectorsPiS_S_i,@"STO_CUDA_ENTRY STV_DEFAULT"
_Z10sumVectorsPiS_S_i:
.text._Z10sumVectorsPiS_S_i:
[----:B------:R-:W-:Y:S01]  /*0000*/  LDC R1, c[0x0][0x37c] ;  /* 0x0000df00ff017b82 */ /* 0x000fe20000000800 */
[----:B------:R-:W0:Y:S07]  /*0010*/  S2R R0, SR_TID.X ;  /* 0x0000000000007919 */ /* 0x000e2e0000002100 */
[----:B------:R-:W0:Y:S01]  /*0020*/  S2UR UR4, SR_CTAID.X ;  /* 0x00000000000479c3 */ /* 0x000e220000002500 */
[----:B------:R-:W1:Y:S07]  /*0030*/  LDCU UR5, c[0x0][0x398] ;  /* 0x00007300ff0577ac */ /* 0x000e6e0008000800 */
[----:B------:R-:W0:Y:S02]  /*0040*/  LDC R9, c[0x0][0x360] ;  /* 0x0000d800ff097b82 */ /* 0x000e240000000800 */
[----:B0-----:R-:W-:-:S05]  /*0050*/  IMAD R9, R9, UR4, R0 ;  /* 0x0000000409097c24 */ /* 0x001fca000f8e0200 */
[----:B-1----:R-:W-:-:S13]  /*0060*/  ISETP.GE.AND P0, PT, R9, UR5, PT ;  /* 0x0000000509007c0c */ /* 0x002fda000bf06270 */
[----:B------:R-:W-:Y:S05]  /*0070*/  @P0 EXIT ;  /* 0x000000000000094d */ /* 0x000fea0003800000 */
[----:B------:R-:W0:Y:S01]  /*0080*/  LDC.64 R2, c[0x0][0x380] ;  /* 0x0000e000ff027b82 */ /* 0x000e220000000a00 */
[----:B------:R-:W1:Y:S07]  /*0090*/  LDCU.64 UR4, c[0x0][0x358] ;  /* 0x00006b00ff0477ac */ /* 0x000e6e0008000a00 */
[----:B------:R-:W2:Y:S08]  /*00a0*/  LDC.64 R4, c[0x0][0x388] ;  /* 0x0000e200ff047b82 */ /* 0x000eb00000000a00 */
[----:B------:R-:W3:Y:S01]  /*00b0*/  LDC.64 R6, c[0x0][0x390] ;  /* 0x0000e400ff067b82 */ /* 0x000ee20000000a00 */
[----:B0-----:R-:W-:-:S06]  /*00c0*/  IMAD.WIDE R2, R9, 0x4, R2 ;  /* 0x0000000409027825 */ /* 0x001fcc00078e0202 */
[----:B-1----:R-:W4:Y:S01]  /*00d0*/  LDG.E R2, desc[UR4][R2.64] ;  /* 0x0000000402027981 */ /* 0x002f22000c1e1900 */
[----:B--2---:R-:W-:-:S06]  /*00e0*/  IMAD.WIDE R4, R9, 0x4, R4 ;  /* 0x0000000409047825 */ /* 0x004fcc00078e0204 */
[----:B------:R-:W4:Y:S01]  /*00f0*/  LDG.E R5, desc[UR4][R4.64] ;  /* 0x0000000404057981 */ /* 0x000f22000c1e1900 */
[----:B---3--:R-:W-:Y:S01]  /*0100*/  IMAD.WIDE R6, R9, 0x4, R6 ;  /* 0x0000000409067825 */ /* 0x008fe200078e0206 */
[----:B----4-:R-:W-:-:S05]  /*0110*/  IADD3 R9, PT, PT, R2, R5, RZ ;  /* 0x0000000502097210 */ /* 0x010fca0007ffe0ff */
[----:B------:R-:W-:Y:S01]  /*0120*/  STG.E desc[UR4][R6.64], R9 ;  /* 0x0000000906007986 */ /* 0x000fe2000c101904 */
[----:B------:R-:W-:Y:S05]  /*0130*/  EXIT ;  /* 0x000000000000794d */ /* 0x000fea0003800000 */
.L_x_0:
[----:B------:R-:W-:-:S00]  /*0140*/  BRA `(.L_x_0) ;  /* 0xfffffffc00fc7947 */ /* 0x000fc0000383ffff */
[----:B------:R-:W-:-:S00]  /*0150*/  NOP ;  /* 0x0000000000007918 */ /* 0x000fc00000000000 */
        /* <DEDUP_REMOVED lines=10> */
.L_x_11:


//--------------------- .text._Z14generateVectorPiP17curandStateXORWOWi --------------------------
	.section	.text._Z14generateVectorPiP17curandStateXORWOWi,"ax",@progbits
	.align	128
        .global         _Z14generateVectorPiP17curandStateXORWOWi
        .type           _Z14generateVectorPiP17curandStateXORWOWi,@function
        .size           _Z14generateVectorPiP17curandStateXORWOWi,(.L_x_12 - _Z14generateVectorPiP17curandStateXORWOWi)
        .other          _Z14generateVectorPiP17curandStateXORWOWi,@"STO_CUDA_ENTRY STV_DEFAULT"
_Z14generateVectorPiP17curandStateXORWOWi:
.text._Z14generateVectorPiP17curandStateXORWOWi:
        /* <DEDUP_REMOVED lines=9> */
[----:B------:R-:W1:Y:S01]  /*0090*/  LDCU.64 UR4, c[0x0][0x358] ;  /* 0x00006b00ff0477ac */ /* 0x000e620008000a00 */
[----:B0-----:R-:W-:-:S05]  /*00a0*/  IMAD.WIDE R2, R11, 0x30, R2 ;  /* 0x000000300b027825 */ /* 0x001fca00078e0202 */
[----:B-1----:R-:W2:Y:S04]  /*00b0*/  LDG.E.64 R12, desc[UR4][R2.64] ;  /* 0x00000004020c7981 */ /* 0x002ea8000c1e1b00 */
[----:B------:R-:W3:Y:S04]  /*00c0*/  LDG.E.64 R4, desc[UR4][R2.64+0x10] ;  /* 0x0000100402047981 */ /* 0x000ee8000c1e1b00 */
[----:B------:R-:W4:Y:S01]  /*00d0*/  LDG.E.64 R6, desc[UR4][R2.64+0x8] ;  /* 0x0000080402067981 */ /* 0x000f22000c1e1b00 */
[----:B--2---:R-:W-:Y:S02]  /*00e0*/  SHF.R.U32.HI R0, RZ, 0x2, R13 ;  /* 0x00000002ff007819 */ /* 0x004fe4000001160d */
[----:B------:R-:W-:-:S02]  /*00f0*/  IADD3 R12, PT, PT, R12, 0x587c5, RZ ;  /* 0x000587c50c0c7810 */ /* 0x000fc40007ffe0ff */
[----:B------:R-:W-:Y:S01]  /*0100*/  LOP3.LUT R0, R0, R13, RZ, 0x3c, !PT ;  /* 0x0000000d00007212 */ /* 0x000fe200078e3cff */
[----:B---3--:R-:W-:Y:S01]  /*0110*/  IMAD.SHL.U32 R9, R5, 0x10, RZ ;  /* 0x0000001005097824 */ /* 0x008fe200078e00ff */
[----:B------:R-:W-:Y:S01]  /*0120*/  MOV R17, R4 ;  /* 0x0000000400117202 */ /* 0x000fe20000000f00 */
[----:B------:R-:W-:Y:S01]  /*0130*/  IMAD.MOV.U32 R18, RZ, RZ, R5 ;  /* 0x000000ffff127224 */ /* 0x000fe200078e0005 */
[----:B----4-:R-:W-:Y:S01]  /*0140*/  MOV R16, R7 ;  /* 0x0000000700107202 */ /* 0x010fe20000000f00 */
[----:B------:R-:W-:-:S04]  /*0150*/  IMAD.SHL.U32 R8, R0, 0x2, RZ ;  /* 0x0000000200087824 */ /* 0x000fc800078e00ff */
[----:B------:R-:W-:Y:S01]  /*0160*/  STG.E.64 desc[UR4][R2.64+0x8], R16 ;  /* 0x0000081002007986 */ /* 0x000fe2000c101b04 */
[----:B------:R-:W-:Y:S02]  /*0170*/  LOP3.LUT R0, R0, R8, R9, 0x96, !PT ;  /* 0x0000000800007212 */ /* 0x000fe400078e9609 */
[----:B------:R-:W0:Y:S02]  /*0180*/  LDC.64 R8, c[0x0][0x380] ;  /* 0x0000e000ff087b82 */ /* 0x000e240000000a00 */
[----:B------:R-:W-:-:S05]  /*0190*/  LOP3.LUT R19, R0, R5, RZ, 0x3c, !PT ;  /* 0x0000000500137212 */ /* 0x000fca00078e3cff */
[----:B------:R-:W-:Y:S01]  /*01a0*/  IMAD.IADD R0, R19, 0x1, R12 ;  /* 0x0000000113007824 */ /* 0x000fe200078e020c */
[----:B------:R-:W-:Y:S03]  /*01b0*/  STG.E.64 desc[UR4][R2.64+0x10], R18 ;  /* 0x0000101202007986 */ /* 0x000fe6000c101b04 */
[----:B------:R-:W-:-:S05]  /*01c0*/  IMAD.HI.U32 R10, R0, 0x51eb851f, RZ ;  /* 0x51eb851f000a7827 */ /* 0x000fca00078e00ff */
[----:B------:R-:W-:-:S05]  /*01d0*/  SHF.R.U32.HI R13, RZ, 0x5, R10 ;  /* 0x00000005ff0d7819 */ /* 0x000fca000001160a */
[----:B------:R-:W-:Y:S01]  /*01e0*/  IMAD R15, R13, -0x64, R0 ;  /* 0xffffff9c0d0f7824 */ /* 0x000fe200078e0200 */
[----:B------:R-:W-:Y:S01]  /*01f0*/  MOV R13, R6 ;  /* 0x00000006000d7202 */ /* 0x000fe20000000f00 */
[----:B0-----:R-:W-:-:S04]  /*0200*/  IMAD.WIDE R4, R11, 0x4, R8 ;  /* 0x000000040b047825 */ /* 0x001fc800078e0208 */
[----:B------:R-:W-:Y:S04]  /*0210*/  STG.E.64 desc[UR4][R2.64], R12 ;  /* 0x0000000c02007986 */ /* 0x000fe8000c101b04 */
[----:B------:R-:W-:Y:S01]  /*0220*/  STG.E desc[UR4][R4.64], R15 ;  /* 0x0000000f04007986 */ /* 0x000fe2000c101904 */
[----:B------:R-:W-:Y:S05]  /*0230*/  EXIT ;  /* 0x000000000000794d */ /* 0x000fea0003800000 */
.L_x_1:
        /* <DEDUP_REMOVED lines=12> */
.L_x_12:


//--------------------- .text._Z17setupRandomStatesP17curandStateXORWOWmi --------------------------
	.section	.text._Z17setupRandomStatesP17curandStateXORWOWmi,"ax",@progbits
	.align	128
        .global         _Z17setupRandomStatesP17curandStateXORWOWmi
        .type           _Z17setupRandomStatesP17curandStateXORWOWmi,@function
        .size           _Z17setupRandomStatesP17curandStateXORWOWmi,(.L_x_13 - _Z17setupRandomStatesP17curandStateXORWOWmi)
        .other          _Z17setupRandomStatesP17curandStateXORWOWmi,@"STO_CUDA_ENTRY STV_DEFAULT"
_Z17setupRandomStatesP17curandStateXORWOWmi:
.text._Z17setupRandomStatesP17curandStateXORWOWmi:
        /* <DEDUP_REMOVED lines=10> */
[----:B------:R-:W-:Y:S01]  /*00a0*/  ISETP.NE.AND P0, PT, R13, RZ, PT ;  /* 0x000000ff0d00720c */ /* 0x000fe20003f05270 */
[----:B------:R-:W-:Y:S05]  /*00b0*/  BSSY.RECONVERGENT B0, `(.L_x_2) ;  /* 0x00000e1000007945 */ /* 0x000fea0003800200 */
[----:B------:R-:W2:Y:S01]  /*00c0*/  LDC.64 R6, c[0x0][0x380] ;  /* 0x0000e000ff067b82 */ /* 0x000ea20000000a00 */
[----:B0-----:R-:W-:Y:S02]  /*00d0*/  LOP3.LUT R0, R2, 0xaad26b49, RZ, 0x3c, !PT ;  /* 0xaad26b4902007812 */ /* 0x001fe400078e3cff */
[----:B------:R-:W-:-:S03]  /*00e0*/  LOP3.LUT R2, R3, 0xf7dcefdd, RZ, 0x3c, !PT ;  /* 0xf7dcefdd03027812 */ /* 0x000fc600078e3cff */
[----:B------:R-:W-:Y:S02]  /*00f0*/  IMAD R0, R0, 0x4182bed5, RZ ;  /* 0x4182bed500007824 */ /* 0x000fe400078e02ff */
[----:B------:R-:W-:Y:S02]  /*0100*/  IMAD R3, R2, -0x658354e5, RZ ;  /* 0x9a7cab1b02037824 */ /* 0x000fe400078e02ff */
[----:B--2---:R-:W-:Y:S01]  /*0110*/  IMAD.WIDE R6, R13, 0x30, R6 ;  /* 0x000000300d067825 */ /* 0x004fe200078e0206 */
[C---:B------:R-:W-:Y:S02]  /*0120*/  LOP3.LUT R8, R0.reuse, 0x159a55e5, RZ, 0x3c, !PT ;  /* 0x159a55e500087812 */ /* 0x040fe400078e3cff */
[C---:B------:R-:W-:Y:S01]  /*0130*/  IADD3 R4, PT, PT, R0.reuse, 0x64f0c9, R3 ;  /* 0x0064f0c900047810 */ /* 0x040fe20007ffe003 */
[C---:B------:R-:W-:Y:S01]  /*0140*/  VIADD R5, R0.reuse, 0x75bcd15 ;  /* 0x075bcd1500057836 */ /* 0x040fe20000000000 */
[----:B------:R-:W-:Y:S01]  /*0150*/  LOP3.LUT R10, R3, 0x5491333, RZ, 0x3c, !PT ;  /* 0x05491333030a7812 */ /* 0x000fe200078e3cff */
[----:B------:R-:W-:-:S02]  /*0160*/  VIADD R11, R0, 0x583f19 ;  /* 0x00583f19000b7836 */ /* 0x000fc40000000000 */
[----:B------:R-:W-:Y:S01]  /*0170*/  VIADD R9, R3, 0x1f123bb5 ;  /* 0x1f123bb503097836 */ /* 0x000fe20000000000 */
[----:B-1----:R0:W-:Y:S04]  /*0180*/  STG.E.64 desc[UR4][R6.64], R4 ;  /* 0x0000000406007986 */ /* 0x0021e8000c101b04 */
[----:B------:R0:W-:Y:S04]  /*0190*/  STG.E.64 desc[UR4][R6.64+0x8], R8 ;  /* 0x0000080806007986 */ /* 0x0001e8000c101b04 */
[----:B------:R0:W-:Y:S01]  /*01a0*/  STG.E.64 desc[UR4][R6.64+0x10], R10 ;  /* 0x0000100a06007986 */ /* 0x0001e2000c101b04 */
[----:B------:R-:W-:Y:S05]  /*01b0*/  @!P0 BRA `(.L_x_3) ;  /* 0x0000000c00408947 */ /* 0x000fea0003800000 */
[----:B------:R-:W-:Y:S01]  /*01c0*/  SHF.R.S32.HI R0, RZ, 0x1f, R13 ;  /* 0x0000001fff007819 */ /* 0x000fe2000001140d */
[----:B------:R-:W-:-:S07]  /*01d0*/  IMAD.MOV.U32 R12, RZ, RZ, RZ ;  /* 0x000000ffff0c7224 */ /* 0x000fce00078e00ff */
.L_x_9:
[----:B-1----:R-:W-:Y:S01]  /*01e0*/  LOP3.LUT R2, R13, 0x3, RZ, 0xc0, !PT ;  /* 0x000000030d027812 */ /* 0x002fe200078ec0ff */
[----:B------:R-:W-:Y:S03]  /*01f0*/  BSSY.RECONVERGENT B1, `(.L_x_4) ;  /* 0x00000c6000017945 */ /* 0x000fe60003800200 */
[----:B------:R-:W-:-:S04]  /*0200*/  ISETP.NE.U32.AND P0, PT, R2, RZ, PT ;  /* 0x000000ff0200720c */ /* 0x000fc80003f05070 */
[----:B------:R-:W-:-:S13]  /*0210*/  ISETP.NE.AND.EX P0, PT, RZ, RZ, PT, P0 ;  /* 0x000000ffff00720c */ /* 0x000fda0003f05300 */
[----:B------:R-:W-:Y:S05]  /*0220*/  @!P0 BRA `(.L_x_5) ;  /* 0x0000000c00088947 */ /* 0x000fea0003800000 */
[----:B0-----:R-:W0:Y:S01]  /*0230*/  LDC.64 R8, c[0x4][RZ] ;  /* 0x01000000ff087b82 */ /* 0x001e220000000a00 */
[----:B------:R-:W-:Y:S02]  /*0240*/  IMAD.MOV.U32 R14, RZ, RZ, RZ ;  /* 0x000000ffff0e7224 */ /* 0x000fe400078e00ff */
[----:B0-----:R-:W-:-:S07]  /*0250*/  IMAD.WIDE.U32 R8, R12, 0xc80, R8 ;  /* 0x00000c800c087825 */ /* 0x001fce00078e0008 */
.L_x_8:
[----:B-1----:R-:W-:Y:S01]  /*0260*/  IMAD.MOV.U32 R15, RZ, RZ, RZ ;  /* 0x000000ffff0f7224 */ /* 0x002fe200078e00ff */
[----:B------:R-:W-:Y:S01]  /*0270*/  CS2R R2, SRZ ;  /* 0x0000000000027805 */ /* 0x000fe2000001ff00 */
[----:B------:R-:W-:Y:S01]  /*0280*/  IMAD.MOV.U32 R17, RZ, RZ, RZ ;  /* 0x000000ffff117224 */ /* 0x000fe200078e00ff */
[----:B------:R-:W-:-:S07]  /*0290*/  CS2R R4, SRZ ;  /* 0x0000000000047805 */ /* 0x000fce000001ff00 */
.L_x_7:
[----:B------:R-:W-:-:S05]  /*02a0*/  IMAD.WIDE.U32 R10, R17, 0x4, R6 ;  /* 0x00000004110a7825 */ /* 0x000fca00078e0006 */
[----:B------:R0:W5:Y:S01]  /*02b0*/  LDG.E R16, desc[UR4][R10.64+0x4] ;  /* 0x000004040a107981 */ /* 0x000162000c1e1900 */
[----:B------:R-:W-:-:S07]  /*02c0*/  IMAD.MOV.U32 R19, RZ, RZ, RZ ;  /* 0x000000ffff137224 */ /* 0x000fce00078e00ff */
.L_x_6:
[----:B-----5:R-:W-:Y:S01]  /*02d0*/  SHF.R.U32.HI R24, RZ, R19, R16 ;  /* 0x00000013ff187219 */ /* 0x020fe20000011610 */
[----:B0-----:R-:W-:-:S03]  /*02e0*/  IMAD.SHL.U32 R10, R17, 0x20, RZ ;  /* 0x00000020110a7824 */ /* 0x001fc600078e00ff */
[----:B------:R-:W-:Y:S01]  /*02f0*/  LOP3.LUT R11, R24, 0x1, RZ, 0xc0, !PT ;  /* 0x00000001180b7812 */ /* 0x000fe200078ec0ff */
[----:B------:R-:W-:-:S03]  /*0300*/  IMAD.IADD R10, R10, 0x1, R19 ;  /* 0x000000010a0a7824 */ /* 0x000fc600078e0213 */
[----:B------:R-:W-:Y:S01]  /*0310*/  ISETP.NE.U32.AND P0, PT, R11, 0x1, PT ;  /* 0x000000010b00780c */ /* 0x000fe20003f05070 */
[----:B------:R-:W-:-:S03]  /*0320*/  IMAD R11, R10, 0x5, RZ ;  /* 0x000000050a0b7824 */ /* 0x000fc600078e02ff */
[----:B------:R-:W-:Y:S01]  /*0330*/  R2P PR, R24, 0x7e ;  /* 0x0000007e18007804 */ /* 0x000fe20000000000 */
[----:B------:R-:W-:-:S08]  /*0340*/  IMAD.WIDE.U32 R10, R11, 0x4, R8 ;  /* 0x000000040b0a7825 */ /* 0x000fd000078e0008 */
[----:B------:R-:W2:Y:S04]  /*0350*/  @!P0 LDG.E R18, desc[UR4][R10.64] ;  /* 0x000000040a128981 */ /* 0x000ea8000c1e1900 */
[----:B------:R-:W3:Y:S04]  /*0360*/  @!P0 LDG.E R20, desc[UR4][R10.64+0x10] ;  /* 0x000010040a148981 */ /* 0x000ee8000c1e1900 */
[----:B------:R-:W4:Y:S04]  /*0370*/  @P1 LDG.E R22, desc[UR4][R10.64+0x14] ;  /* 0x000014040a161981 */ /* 0x000f28000c1e1900 */
[----:B------:R-:W4:Y:S04]  /*0380*/  @P2 LDG.E R26, desc[UR4][R10.64+0x28] ;  /* 0x000028040a1a2981 */ /* 0x000f28000c1e1900 */
[----:B------:R-:W4:Y:S04]  /*0390*/  @!P0 LDG.E R21, desc[UR4][R10.64+0x4] ;  /* 0x000004040a158981 */ /* 0x000f28000c1e1900 */
[----:B------:R-:W4:Y:S04]  /*03a0*/  @!P0 LDG.E R23, desc[UR4][R10.64+0xc] ;  /* 0x00000c040a178981 */ /* 0x000f28000c1e1900 */
[----:B------:R-:W4:Y:S04]  /*03b0*/  @P1 LDG.E R25, desc[UR4][R10.64+0x18] ;  /* 0x000018040a191981 */ /* 0x000f28000c1e1900 */
[----:B------:R-:W4:Y:S04]  /*03c0*/  @P3 LDG.E R28, desc[UR4][R10.64+0x3c] ;  /* 0x00003c040a1c3981 */ /* 0x000f28000c1e1900 */
[----:B------:R-:W4:Y:S01]  /*03d0*/  @P6 LDG.E R27, desc[UR4][R10.64+0x7c] ;  /* 0x00007c040a1b6981 */ /* 0x000f22000c1e1900 */
[----:B--2---:R-:W-:-:S03]  /*03e0*/  @!P0 LOP3.LUT R15, R15, R18, RZ, 0x3c, !PT ;  /* 0x000000120f0f8212 */ /* 0x004fc600078e3cff */
[----:B------:R-:W2:Y:S01]  /*03f0*/  @!P0 LDG.E R18, desc[UR4][R10.64+0x8] ;  /* 0x000008040a128981 */ /* 0x000ea2000c1e1900 */
[----:B---3--:R-:W-:-:S03]  /*0400*/  @!P0 LOP3.LUT R3, R3, R20, RZ, 0x3c, !PT ;  /* 0x0000001403038212 */ /* 0x008fc600078e3cff */
[----:B------:R-:W3:Y:S01]  /*0410*/  @P1 LDG.E R20, desc[UR4][R10.64+0x24] ;  /* 0x000024040a141981 */ /* 0x000ee2000c1e1900 */
[----:B----4-:R-:W-:-:S03]  /*0420*/  @P1 LOP3.LUT R15, R15, R22, RZ, 0x3c, !PT ;  /* 0x000000160f0f1212 */ /* 0x010fc600078e3cff */
[----:B------:R-:W4:Y:S01]  /*0430*/  @P2 LDG.E R22, desc[UR4][R10.64+0x38] ;  /* 0x000038040a162981 */ /* 0x000f22000c1e1900 */
[----:B------:R-:W-:-:S03]  /*0440*/  @P2 LOP3.LUT R15, R15, R26, RZ, 0x3c, !PT ;  /* 0x0000001a0f0f2212 */ /* 0x000fc600078e3cff */
[----:B------:R-:W4:Y:S01]  /*0450*/  @P4 LDG.E R26, desc[UR4][R10.64+0x50] ;  /* 0x000050040a1a4981 */ /* 0x000f22000c1e1900 */
[----:B------:R-:W-:-:S03]  /*0460*/  @!P0 LOP3.LUT R4, R4, R21, RZ, 0x3c, !PT ;  /* 0x0000001504048212 */ /* 0x000fc600078e3cff */
[----:B------:R-:W4:Y:S01]  /*0470*/  @P1 LDG.E R21, desc[UR4][R10.64+0x20] ;  /* 0x000020040a151981 */ /* 0x000f22000c1e1900 */
[----:B------:R-:W-:-:S03]  /*0480*/  @!P0 LOP3.LUT R2, R2, R23, RZ, 0x3c, !PT ;  /* 0x0000001702028212 */ /* 0x000fc600078e3cff */
[----:B------:R-:W4:Y:S01]  /*0490*/  @P2 LDG.E R23, desc[UR4][R10.64+0x2c] ;  /* 0x00002c040a172981 */ /* 0x000f22000c1e1900 */
[----:B------:R-:W-:-:S03]  /*04a0*/  @P1 LOP3.LUT R4, R4, R25, RZ, 0x3c, !PT ;  /* 0x0000001904041212 */ /* 0x000fc600078e3cff */
[----:B------:R-:W4:Y:S01]  /*04b0*/  @P2 LDG.E R25, desc[UR4][R10.64+0x34] ;  /* 0x000034040a192981 */ /* 0x000f22000c1e1900 */
[----:B--2---:R-:W-:-:S03]  /*04c0*/  @!P0 LOP3.LUT R5, R5, R18, RZ, 0x3c, !PT ;  /* 0x0000001205058212 */ /* 0x004fc600078e3cff */
[----:B------:R-:W2:Y:S01]  /*04d0*/  @P1 LDG.E R18, desc[UR4][R10.64+0x1c] ;  /* 0x00001c040a121981 */ /* 0x000ea2000c1e1900 */
[----:B---3--:R-:W-:-:S03]  /*04e0*/  @P1 LOP3.LUT R3, R3, R20, RZ, 0x3c, !PT ;  /* 0x0000001403031212 */ /* 0x008fc600078e3cff */
[----:B------:R-:W3:Y:S01]  /*04f0*/  @P2 LDG.E R20, desc[UR4][R10.64+0x30] ;  /* 0x000030040a142981 */ /* 0x000ee2000c1e1900 */
[----:B----4-:R-:W-:-:S03]  /*0500*/  @P2 LOP3.LUT R3, R3, R22, RZ, 0x3c, !PT ;  /* 0x0000001603032212 */ /* 0x010fc600078e3cff */
[----:B------:R-:W4:Y:S01]  /*0510*/  @P3 LDG.E R22, desc[UR4][R10.64+0x4c] ;  /* 0x00004c040a163981 */ /* 0x000f22000c1e1900 */
[----:B------:R-:W-:-:S04]  /*0520*/  @P3 LOP3.LUT R15, R15, R28, RZ, 0x3c, !PT ;  /* 0x0000001c0f0f3212 */ /* 0x000fc800078e3cff */
[----:B------:R-:W-:Y:S02]  /*0530*/  @P4 LOP3.LUT R15, R15, R26, RZ, 0x3c, !PT ;  /* 0x0000001a0f0f4212 */ /* 0x000fe400078e3cff */
[----:B------:R-:W-:Y:S01]  /*0540*/  @P1 LOP3.LUT R2, R2, R21, RZ, 0x3c, !PT ;  /* 0x0000001502021212 */ /* 0x000fe200078e3cff */
[----:B------:R-:W4:Y:S04]  /*0550*/  @P5 LDG.E R26, desc[UR4][R10.64+0x64] ;  /* 0x000064040a1a5981 */ /* 0x000f28000c1e1900 */
[----:B------:R-:W4:Y:S01]  /*0560*/  @P3 LDG.E R21, desc[UR4][R10.64+0x40] ;  /* 0x000040040a153981 */ /* 0x000f22000c1e1900 */
[----:B------:R-:W-:Y:S02]  /*0570*/  @P2 LOP3.LUT R4, R4, R23, RZ, 0x3c, !PT ;  /* 0x0000001704042212 */ /* 0x000fe400078e3cff */
[----:B------:R-:W-:Y:S01]  /*0580*/  @P2 LOP3.LUT R2, R2, R25, RZ, 0x3c, !PT ;  /* 0x0000001902022212 */ /* 0x000fe200078e3cff */
[----:B------:R-:W4:Y:S04]  /*0590*/  @P3 LDG.E R23, desc[UR4][R10.64+0x48] ;  /* 0x000048040a173981 */ /* 0x000f28000c1e1900 */
[----:B------:R-:W4:Y:S01]  /*05a0*/  @P4 LDG.E R25, desc[UR4][R10.64+0x54] ;  /* 0x000054040a194981 */ /* 0x000f22000c1e1900 */
[----:B--2---:R-:W-:-:S03]  /*05b0*/  @P1 LOP3.LUT R5, R5, R18, RZ, 0x3c, !PT ;  /* 0x0000001205051212 */ /* 0x004fc600078e3cff */
[----:B------:R-:W2:Y:S01]  /*05c0*/  @P3 LDG.E R18, desc[UR4][R10.64+0x44] ;  /* 0x000044040a123981 */ /* 0x000ea2000c1e1900 */
[----:B---3--:R-:W-:-:S03]  /*05d0*/  @P2 LOP3.LUT R5, R5, R20, RZ, 0x3c, !PT ;  /* 0x0000001405052212 */ /* 0x008fc600078e3cff */
[----:B------:R-:W3:Y:S01]  /*05e0*/  @P4 LDG.E R20, desc[UR4][R10.64+0x58] ;  /* 0x000058040a144981 */ /* 0x000ee2000c1e1900 */
[----:B----4-:R-:W-:-:S03]  /*05f0*/  @P3 LOP3.LUT R3, R3, R22, RZ, 0x3c, !PT ;  /* 0x0000001603033212 */ /* 0x010fc600078e3cff */
[----:B------:R-:W4:Y:S01]  /*0600*/  @P4 LDG.E R22, desc[UR4][R10.64+0x60] ;  /* 0x000060040a164981 */ /* 0x000f22000c1e1900 */
[----:B------:R-:W-:Y:S02]  /*0610*/  LOP3.LUT P0, RZ, R24, 0x80, RZ, 0xc0, !PT ;  /* 0x0000008018ff7812 */ /* 0x000fe4000780c0ff */
[----:B------:R-:W-:Y:S02]  /*0620*/  @P5 LOP3.LUT R15, R15, R26, RZ, 0x3c, !PT ;  /* 0x0000001a0f0f5212 */ /* 0x000fe400078e3cff */
[----:B------:R-:W4:Y:S01]  /*0630*/  @P6 LDG.E R26, desc[UR4][R10.64+0x78] ;  /* 0x000078040a1a6981 */ /* 0x000f22000c1e1900 */
[----:B------:R-:W-:-:S03]  /*0640*/  @P3 LOP3.LUT R4, R4, R21, RZ, 0x3c, !PT ;  /* 0x0000001504043212 */ /* 0x000fc600078e3cff */
[----:B------:R-:W4:Y:S01]  /*0650*/  @P4 LDG.E R21, desc[UR4][R10.64+0x5c] ;  /* 0x00005c040a154981 */ /* 0x000f22000c1e1900 */
[----:B------:R-:W-:-:S03]  /*0660*/  @P3 LOP3.LUT R2, R2, R23, RZ, 0x3c, !PT ;  /* 0x0000001702023212 */ /* 0x000fc600078e3cff */
[----:B------:R-:W4:Y:S01]  /*0670*/  @P5 LDG.E R23, desc[UR4][R10.64+0x68] ;  /* 0x000068040a175981 */ /* 0x000f22000c1e1900 */
[----:B------:R-:W-:-:S03]  /*0680*/  @P4 LOP3.LUT R4, R4, R25, RZ, 0x3c, !PT ;  /* 0x0000001904044212 */ /* 0x000fc600078e3cff */
[----:B------:R-:W4:Y:S01]  /*0690*/  @P5 LDG.E R25, desc[UR4][R10.64+0x70] ;  /* 0x000070040a195981 */ /* 0x000f22000c1e1900 */
[----:B--2---:R-:W-:-:S03]  /*06a0*/  @P3 LOP3.LUT R5, R5, R18, RZ, 0x3c, !PT ;  /* 0x0000001205053212 */ /* 0x004fc600078e3cff */
[----:B------:R-:W2:Y:S01]  /*06b0*/  @P5 LDG.E R18, desc[UR4][R10.64+0x6c] ;  /* 0x00006c040a125981 */ /* 0x000ea2000c1e1900 */
[----:B---3--:R-:W-:-:S03]  /*06c0*/  @P4 LOP3.LUT R5, R5, R20, RZ, 0x3c, !PT ;  /* 0x0000001405054212 */ /* 0x008fc600078e3cff */
[----:B------:R-:W3:Y:S01]  /*06d0*/  @P5 LDG.E R20, desc[UR4][R10.64+0x74] ;  /* 0x000074040a145981 */ /* 0x000ee2000c1e1900 */
[----:B----4-:R-:W-:-:S03]  /*06e0*/  @P4 LOP3.LUT R3, R3, R22, RZ, 0x3c, !PT ;  /* 0x0000001603034212 */ /* 0x010fc600078e3cff */
[----:B------:R-:W4:Y:S01]  /*06f0*/  @P0 LDG.E R22, desc[UR4][R10.64+0x8c] ;  /* 0x00008c040a160981 */ /* 0x000f22000c1e1900 */
[----:B------:R-:W-:-:S03]  /*0700*/  @P6 LOP3.LUT R15, R15, R26, RZ, 0x3c, !PT ;  /* 0x0000001a0f0f6212 */ /* 0x000fc600078e3cff */
        /* <DEDUP_REMOVED lines=13> */
[----:B------:R-:W-:Y:S02]  /*07e0*/  @P6 LOP3.LUT R4, R4, R27, RZ, 0x3c, !PT ;  /* 0x0000001b04046212 */ /* 0x000fe400078e3cff */
[----:B------:R-:W-:Y:S02]  /*07f0*/  @P6 LOP3.LUT R2, R2, R21, RZ, 0x3c, !PT ;  /* 0x0000001502026212 */ /* 0x000fe400078e3cff */
[----:B------:R-:W-:Y:S02]  /*0800*/  @P0 LOP3.LUT R4, R4, R23, RZ, 0x3c, !PT ;  /* 0x0000001704040212 */ /* 0x000fe400078e3cff */
[----:B------:R-:W-:Y:S02]  /*0810*/  @P0 LOP3.LUT R2, R2, R25, RZ, 0x3c, !PT ;  /* 0x0000001902020212 */ /* 0x000fe400078e3cff */
[----:B--2---:R-:W-:Y:S02]  /*0820*/  @P6 LOP3.LUT R5, R5, R18, RZ, 0x3c, !PT ;  /* 0x0000001205056212 */ /* 0x004fe400078e3cff */
[----:B---3--:R-:W-:-:S02]  /*0830*/  @P6 LOP3.LUT R3, R3, R20, RZ, 0x3c, !PT ;  /* 0x0000001403036212 */ /* 0x008fc400078e3cff */
[----:B----4-:R-:W-:Y:S02]  /*0840*/  @P0 LOP3.LUT R5, R5, R22, RZ, 0x3c, !PT ;  /* 0x0000001605050212 */ /* 0x010fe400078e3cff */
[----:B------:R-:W-:Y:S02]  /*0850*/  @P0 LOP3.LUT R3, R3, R26, RZ, 0x3c, !PT ;  /* 0x0000001a03030212 */ /* 0x000fe400078e3cff */
[----:B------:R-:W-:-:S13]  /*0860*/  R2P PR, R24.B1, 0x7f ;  /* 0x0000007f18007804 */ /* 0x000fda0000001000 */
[----:B------:R-:W2:Y:S04]  /*0870*/  @P0 LDG.E R18, desc[UR4][R10.64+0xa0] ;  /* 0x0000a0040a120981 */ /* 0x000ea8000c1e1900 */
[----:B------:R-:W3:Y:S04]  /*0880*/  @P1 LDG.E R22, desc[UR4][R10.64+0xb4] ;  /* 0x0000b4040a161981 */ /* 0x000ee8000c1e1900 */
[----:B------:R-:W4:Y:S04]  /*0890*/  @P2 LDG.E R26, desc[UR4][R10.64+0xc8] ;  /* 0x0000c8040a1a2981 */ /* 0x000f28000c1e1900 */
[----:B------:R-:W4:Y:S04]  /*08a0*/  @P3 LDG.E R28, desc[UR4][R10.64+0xdc] ;  /* 0x0000dc040a1c3981 */ /* 0x000f28000c1e1900 */
[----:B------:R-:W4:Y:S04]  /*08b0*/  @P0 LDG.E R23, desc[UR4][R10.64+0xa4] ;  /* 0x0000a4040a170981 */ /* 0x000f28000c1e1900 */
[----:B------:R-:W4:Y:S04]  /*08c0*/  @P0 LDG.E R20, desc[UR4][R10.64+0xa8] ;  /* 0x0000a8040a140981 */ /* 0x000f28000c1e1900 */
[----:B------:R-:W4:Y:S04]  /*08d0*/  @P4 LDG.E R25, desc[UR4][R10.64+0xf0] ;  /* 0x0000f0040a194981 */ /* 0x000f28000c1e1900 */
        /* <DEDUP_REMOVED lines=21> */
[----:B------:R-:W-:Y:S02]  /*0a30*/  LOP3.LUT P0, RZ, R24, 0x8000, RZ, 0xc0, !PT ;  /* 0x0000800018ff7812 */ /* 0x000fe4000780c0ff */
[----:B----4-:R-:W-:Y:S01]  /*0a40*/  @P5 LOP3.LUT R15, R15, R26, RZ, 0x3c, !PT ;  /* 0x0000001a0f0f5212 */ /* 0x010fe200078e3cff */
[----:B------:R-:W4:Y:S04]  /*0a50*/  @P3 LDG.E R24, desc[UR4][R10.64+0xe4] ;  /* 0x0000e4040a183981 */ /* 0x000f28000c1e1900 */
[----:B------:R-:W2:Y:S01]  /*0a60*/  @P6 LDG.E R26, desc[UR4][R10.64+0x118] ;  /* 0x000118040a1a6981 */ /* 0x000ea2000c1e1900 */
        /* <DEDUP_REMOVED lines=8> */
[----:B---3--:R-:W-:-:S03]  /*0af0*/  @P2 LOP3.LUT R3, R3, R22, RZ, 0x3c, !PT ;  /* 0x0000001603032212 */ /* 0x008fc600078e3cff */
[----:B------:R-:W3:Y:S01]  /*0b00*/  @P4 LDG.E R22, desc[UR4][R10.64+0x100] ;  /* 0x000100040a164981 */ /* 0x000ee2000c1e1900 */
[----:B--2---:R-:W-:-:S03]  /*0b10*/  @P6 LOP3.LUT R15, R15, R26, RZ, 0x3c, !PT ;  /* 0x0000001a0f0f6212 */ /* 0x004fc600078e3cff */
[----:B------:R-:W2:Y:S01]  /*0b20*/  @P0 LDG.E R26, desc[UR4][R10.64+0x12c] ;  /* 0x00012c040a1a0981 */ /* 0x000ea2000c1e1900 */
[----:B----4-:R-:W-:-:S03]  /*0b30*/  @P2 LOP3.LUT R2, R2, R23, RZ, 0x3c, !PT ;  /* 0x0000001702022212 */ /* 0x010fc600078e3cff */
[----:B------:R-:W4:Y:S01]  /*0b40*/  @P4 LDG.E R23, desc[UR4][R10.64+0xfc] ;  /* 0x0000fc040a174981 */ /* 0x000f22000c1e1900 */
[----:B------:R-:W-:-:S03]  /*0b50*/  @P2 LOP3.LUT R5, R5, R20, RZ, 0x3c, !PT ;  /* 0x0000001405052212 */ /* 0x000fc600078e3cff */
[----:B------:R-:W4:Y:S01]  /*0b60*/  @P4 LDG.E R20, desc[UR4][R10.64+0xf8] ;  /* 0x0000f8040a144981 */ /* 0x000f22000c1e1900 */
[----:B------:R-:W-:Y:S02]  /*0b70*/  @P3 LOP3.LUT R2, R2, R27, RZ, 0x3c, !PT ;  /* 0x0000001b02023212 */ /* 0x000fe400078e3cff */
[----:B------:R-:W-:Y:S01]  /*0b80*/  @P3 LOP3.LUT R4, R4, R25, RZ, 0x3c, !PT ;  /* 0x0000001904043212 */ /* 0x000fe200078e3cff */
[----:B------:R-:W4:Y:S01]  /*0b90*/  @P5 LDG.E R27, desc[UR4][R10.64+0x110] ;  /* 0x000110040a1b5981 */ /* 0x000f22000c1e1900 */
[----:B------:R-:W-:-:S03]  /*0ba0*/  @P3 LOP3.LUT R5, R5, R24, RZ, 0x3c, !PT ;  /* 0x0000001805053212 */ /* 0x000fc600078e3cff */
[----:B------:R-:W4:Y:S04]  /*0bb0*/  @P5 LDG.E R25, desc[UR4][R10.64+0x108] ;  /* 0x000108040a195981 */ /* 0x000f28000c1e1900 */
        /* <DEDUP_REMOVED lines=19> */
[----:B------:R-:W-:-:S05]  /*0cf0*/  VIADD R19, R19, 0x10 ;  /* 0x0000001013137836 */ /* 0x000fca0000000000 */
[----:B------:R-:W-:Y:S02]  /*0d00*/  ISETP.NE.AND P1, PT, R19, 0x20, PT ;  /* 0x000000201300780c */ /* 0x000fe40003f25270 */
[----:B------:R-:W-:Y:S02]  /*0d10*/  @P5 LOP3.LUT R3, R3, R18, RZ, 0x3c, !PT ;  /* 0x0000001203035212 */ /* 0x000fe400078e3cff */
[----:B------:R-:W-:Y:S02]  /*0d20*/  @P6 LOP3.LUT R4, R4, R21, RZ, 0x3c, !PT ;  /* 0x0000001504046212 */ /* 0x000fe400078e3cff */
[----:B---3--:R-:W-:-:S04]  /*0d30*/  @P6 LOP3.LUT R3, R3, R22, RZ, 0x3c, !PT ;  /* 0x0000001603036212 */ /* 0x008fc800078e3cff */
[----:B--2---:R-:W-:Y:S02]  /*0d40*/  @P0 LOP3.LUT R3, R3, R26, RZ, 0x3c, !PT ;  /* 0x0000001a03030212 */ /* 0x004fe400078e3cff */
[----:B----4-:R-:W-:Y:S02]  /*0d50*/  @P6 LOP3.LUT R2, R2, R23, RZ, 0x3c, !PT ;  /* 0x0000001702026212 */ /* 0x010fe400078e3cff */
[----:B------:R-:W-:Y:S02]  /*0d60*/  @P6 LOP3.LUT R5, R5, R20, RZ, 0x3c, !PT ;  /* 0x0000001405056212 */ /* 0x000fe400078e3cff */
[----:B------:R-:W-:Y:S02]  /*0d70*/  @P0 LOP3.LUT R2, R2, R27, RZ, 0x3c, !PT ;  /* 0x0000001b02020212 */ /* 0x000fe400078e3cff */
[----:B------:R-:W-:Y:S02]  /*0d80*/  @P0 LOP3.LUT R4, R4, R25, RZ, 0x3c, !PT ;  /* 0x0000001904040212 */ /* 0x000fe400078e3cff */
[----:B------:R-:W-:Y:S01]  /*0d90*/  @P0 LOP3.LUT R5, R5, R24, RZ, 0x3c, !PT ;  /* 0x0000001805050212 */ /* 0x000fe200078e3cff */
[----:B------:R-:W-:Y:S06]  /*0da0*/  @P1 BRA `(.L_x_6) ;  /* 0xfffffff400481947 */ /* 0x000fec000383ffff */
[----:B------:R-:W-:-:S05]  /*0db0*/  VIADD R17, R17, 0x1 ;  /* 0x0000000111117836 */ /* 0x000fca0000000000 */
[----:B------:R-:W-:-:S13]  /*0dc0*/  ISETP.NE.AND P0, PT, R17, 0x5, PT ;  /* 0x000000051100780c */ /* 0x000fda0003f05270 */
[----:B------:R-:W-:Y:S05]  /*0dd0*/  @P0 BRA `(.L_x_7) ;  /* 0xfffffff400300947 */ /* 0x000fea000383ffff */
[----:B------:R1:W-:Y:S01]  /*0de0*/  STG.E.64 desc[UR4][R6.64+0x8], R4 ;  /* 0x0000080406007986 */ /* 0x0003e2000c101b04 */
[----:B------:R-:W-:Y:S01]  /*0df0*/  VIADD R14, R14, 0x1 ;  /* 0x000000010e0e7836 */ /* 0x000fe20000000000 */
[----:B------:R-:W-:Y:S02]  /*0e00*/  LOP3.LUT R11, R13, 0x3, RZ, 0xc0, !PT ;  /* 0x000000030d0b7812 */ /* 0x000fe400078ec0ff */
[----:B------:R1:W-:Y:S02]  /*0e10*/  STG.E.64 desc[UR4][R6.64+0x10], R2 ;  /* 0x0000100206007986 */ /* 0x0003e4000c101b04 */
[----:B------:R-:W-:Y:S02]  /*0e20*/  ISETP.GE.U32.AND P0, PT, R14, R11, PT ;  /* 0x0000000b0e00720c */ /* 0x000fe40003f06070 */
[----:B------:R1:W-:Y:S11]  /*0e30*/  STG.E desc[UR4][R6.64+0x4], R15 ;  /* 0x0000040f06007986 */ /* 0x0003f6000c101904 */
[----:B------:R-:W-:Y:S05]  /*0e40*/  @!P0 BRA `(.L_x_8) ;  /* 0xfffffff400048947 */ /* 0x000fea000383ffff */
.L_x_5:
[----:B------:R-:W-:Y:S05]  /*0e50*/  BSYNC.RECONVERGENT B1 ;  /* 0x0000000000017941 */ /* 0x000fea0003800200 */
.L_x_4:
[C---:B------:R-:W-:Y:S01]  /*0e60*/  ISETP.GT.U32.AND P0, PT, R13.reuse, 0x3, PT ;  /* 0x000000030d00780c */ /* 0x040fe20003f04070 */
[----:B------:R-:W-:Y:S01]  /*0e70*/  VIADD R12, R12, 0x1 ;  /* 0x000000010c0c7836 */ /* 0x000fe20000000000 */
[--C-:B------:R-:W-:Y:S02]  /*0e80*/  SHF.R.U64 R13, R13, 0x2, R0.reuse ;  /* 0x000000020d0d7819 */ /* 0x100fe40000001200 */
[----:B------:R-:W-:Y:S02]  /*0e90*/  ISETP.GT.U32.AND.EX P0, PT, R0, RZ, PT, P0 ;  /* 0x000000ff0000720c */ /* 0x000fe40003f04100 */
[----:B------:R-:W-:-:S11]  /*0ea0*/  SHF.R.U32.HI R0, RZ, 0x2, R0 ;  /* 0x00000002ff007819 */ /* 0x000fd60000011600 */
[----:B------:R-:W-:Y:S05]  /*0eb0*/  @P0 BRA `(.L_x_9) ;  /* 0xfffffff000c80947 */ /* 0x000fea000383ffff */
.L_x_3:
[----:B------:R-:W-:Y:S05]  /*0ec0*/  BSYNC.RECONVERGENT B0 ;  /* 0x0000000000007941 */ /* 0x000fea0003800200 */
.L_x_2:
[----:B------:R-:W-:Y:S04]  /*0ed0*/  STG.E.64 desc[UR4][R6.64+0x18], RZ ;  /* 0x000018ff06007986 */ /* 0x000fe8000c101b04 */
[----:B------:R-:W-:Y:S04]  /*0ee0*/  STG.E desc[UR4][R6.64+0x20], RZ ;  /* 0x000020ff06007986 */ /* 0x000fe8000c101904 */
[----:B------:R-:W-:Y:S01]  /*0ef0*/  STG.E.64 desc[UR4][R6.64+0x28], RZ ;  /* 0x000028ff06007986 */ /* 0x000fe2000c101b04 */
[----:B------:R-:W-:Y:S05]  /*0f00*/  EXIT ;  /* 0x000000000000794d */ /* 0x000fea0003800000 */
.L_x_10:
        /* <DEDUP_REMOVED lines=15> */
.L_x_13:


//--------------------- .nv.global.init           --------------------------
	.section	.nv.global.init,"aw",@progbits
	.align	4
.nv.global.init:
	.type		mrg32k3aM1SubSeq,@object
	.size		mrg32k3aM1SubSeq,(mrg32k3aM2SubSeq - mrg32k3aM1SubSeq)
mrg32k3aM1SubSeq:
        /*0000*/ 	.byte	0x0b, 0xcc, 0xee, 0x04, 0x73, 0x29, 0x8b, 0x6f, 0xf6, 0x53, 0x03, 0xf6, 0x23, 0xf6, 0xea, 0xda
        /* <DEDUP_REMOVED lines=125> */
	.type		mrg32k3aM2SubSeq,@object
	.size		mrg32k3aM2SubSeq,(mrg32k3aM1 - mrg32k3aM2SubSeq)
mrg32k3aM2SubSeq:
        /* <DEDUP_REMOVED lines=126> */
	.type		mrg32k3aM1,@object
	.size		mrg32k3aM1,(mrg32k3aM1Seq - mrg32k3aM1)
mrg32k3aM1:
        /* <DEDUP_REMOVED lines=144> */
	.type		mrg32k3aM1Seq,@object
	.size		mrg32k3aM1Seq,(mrg32k3aM2 - mrg32k3aM1Seq)
mrg32k3aM1Seq:
        /* <DEDUP_REMOVED lines=144> */
	.type		mrg32k3aM2,@object
	.size		mrg32k3aM2,(mrg32k3aM2Seq - mrg32k3aM2)
mrg32k3aM2:
        /* <DEDUP_REMOVED lines=144> */
	.type		mrg32k3aM2Seq,@object
	.size		mrg32k3aM2Seq,(precalc_xorwow_matrix - mrg32k3aM2Seq)
mrg32k3aM2Seq:
        /* <DEDUP_REMOVED lines=144> */
	.type		precalc_xorwow_matrix,@object
	.size		precalc_xorwow_matrix,(precalc_xorwow_offset_matrix - precalc_xorwow_matrix)
precalc_xorwow_matrix:
        /* <DEDUP_REMOVED lines=6400> */
	.type		precalc_xorwow_offset_matrix,@object
	.size		precalc_xorwow_offset_matrix,(.L_1 - precalc_xorwow_offset_matrix)
precalc_xorwow_offset_matrix:
        /* <DEDUP_REMOVED lines=6400> */
.L_1:


//--------------------- .nv.shared.reserved.0     --------------------------
	.section	.nv.shared.reserved.0,"aw",@nobits
	.weak		__nv_reservedSMEM_offset_0_alias
	.size		__nv_reservedSMEM_offset_0_alias, 0, 64
	.other		__nv_reservedSMEM_offset_0_alias,@"STO_CUDA_RESERVED_SHARED STV_DEFAULT"
__nv_reservedSMEM_offset_0_alias:
	.zero		0
	.zero		64


//--------------------- .nv.constant0._Z10sumVectorsPiS_S_i --------------------------
	.section	.nv.constant0._Z10sumVectorsPiS_S_i,"a",@progbits
	.sectionflags	@""
	.align	4
.nv.constant0._Z10sumVectorsPiS_S_i:
	.zero		924


//--------------------- .nv.constant0._Z14generateVectorPiP17curandStateXORWOWi --------------------------
	.section	.nv.constant0._Z14generateVectorPiP17curandStateXORWOWi,"a",@progbits
	.sectionflags	@""
	.align	4
.nv.constant0._Z14generateVectorPiP17curandStateXORWOWi:
	.zero		916


//--------------------- .nv.constant0._Z17setupRandomStatesP17curandStateXORWOWmi --------------------------
	.section	.nv.constant0._Z17setupRandomStatesP17curandStateXORWOWmi,"a",@progbits
	.sectionflags	@""
	.align	4
.nv.constant0._Z17setupRandomStatesP17curandStateXORWOWmi:
	.zero		916


//--------------------- SYMBOLS --------------------------

	.type		.nv.reservedSmem.offset0,@object
	.size		.nv.reservedSmem.offset0,0x4
